//
// Generated by NVIDIA NVVM Compiler
//
// Compiler Build ID: CL-36424714
// Cuda compilation tools, release 13.0, V13.0.88
// Based on NVVM 20.0.0
//

.version 9.0
.target sm_100
.address_size 64

	// .globl	_Z6gpuAddPi

.visible .entry _Z6gpuAddPi(
	.param .u64 .ptr .align 1 _Z6gpuAddPi_param_0
)
{
	.reg .b32 	%r<7>;
	.reg .b64 	%rd<5>;

	ld.param.u64 	%rd1, [_Z6gpuAddPi_param_0];
	cvta.to.global.u64 	%rd2, %rd1;
	mov.u32 	%r1, %ctaid.x;
	mov.u32 	%r2, %ntid.x;
	mov.u32 	%r3, %tid.x;
	mad.lo.s32 	%r4, %r1, %r2, %r3;
	mul.wide.s32 	%rd3, %r4, 4;
	add.s64 	%rd4, %rd2, %rd3;
	ld.global.u32 	%r5, [%rd4];
	shl.b32 	%r6, %r5, 1;
	st.global.u32 	[%rd4], %r6;
	ret;

}


// ===== COMPILED SASS (sm_100) =====

	.target	sm_100

	.elftype	@"ET_EXEC"


//--------------------- .note.nv.tkinfo           --------------------------
	.section	.note.nv.tkinfo,"",@"SHT_NOTE"
	.sectionflags	@"SHF_NOTE_NV_TKINFO"
	.tkinfo
        /*0018*/ 	.word	0x00000002
        /*0030*/ 	.string	""
        /*0030*/ 	.string	"ptxas"
        /*0030*/ 	.string	"Cuda compilation tools, release 13.0, V13.0.88"
        /*0030*/ 	.string	"Build cuda_13.0.r13.0/compiler.36424714_0"
        /*0030*/ 	.string	"-arch sm_100 -m 64 "



//--------------------- .note.nv.cuinfo           --------------------------
	.section	.note.nv.cuinfo,"",@"SHT_NOTE"
	.sectionflags	@"SHF_NOTE_NV_CUINFO"
        /*0018*/ 	.short	0x0002
        /*001a*/ 	.short	0x0064
        /*001c*/ 	.short	0x0082
	.zero		2


//--------------------- .nv.info                  --------------------------
	.section	.nv.info,"",@"SHT_CUDA_INFO"
	.align	4


	//----- nvinfo : EIATTR_REGCOUNT
	.align		4
        /*0000*/ 	.byte	0x04, 0x2f
        /*0002*/ 	.short	(.L_1 - .L_0)
	.align		4
.L_0:
        /*0004*/ 	.word	index@(_Z6gpuAddPi)
        /*0008*/ 	.word	0x00000008


	//----- nvinfo : EIATTR_FRAME_SIZE
	.align		4
.L_1:
        /*000c*/ 	.byte	0x04, 0x11
        /*000e*/ 	.short	(.L_3 - .L_2)
	.align		4
.L_2:
        /*0010*/ 	.word	index@(_Z6gpuAddPi)
        /*0014*/ 	.word	0x00000000


	//----- nvinfo : EIATTR_MIN_STACK_SIZE
	.align		4
.L_3:
        /*0018*/ 	.byte	0x04, 0x12
        /*001a*/ 	.short	(.L_5 - .L_4)
	.align		4
.L_4:
        /*001c*/ 	.word	index@(_Z6gpuAddPi)
        /*0020*/ 	.word	0x00000000
.L_5:


//--------------------- .nv.compat                --------------------------
	.section	.nv.compat,"",@"SHT_CUDA_COMPAT_INFO"
	.align	4
        /*0000*/ 	.byte	0x02, 0x09, 0x00, 0x00, 0x02, 0x02, 0x01, 0x00, 0x02, 0x05, 0x05, 0x00, 0x03, 0x07, 0x01, 0x01
        /*0010*/ 	.byte	0x02, 0x03, 0x00, 0x00, 0x02, 0x06, 0x01, 0x00, 0x04, 0x0b, 0x08, 0x00, 0x09, 0x00, 0x00, 0x00
        /*0020*/ 	.byte	0x00, 0x00, 0x00, 0x00


//--------------------- .nv.info._Z6gpuAddPi      --------------------------
	.section	.nv.info._Z6gpuAddPi,"",@"SHT_CUDA_INFO"
	.sectionflags	@""
	.align	4


	//----- nvinfo : EIATTR_CUDA_API_VERSION
	.align		4
        /*0000*/ 	.byte	0x04, 0x37
        /*0002*/ 	.short	(.L_7 - .L_6)
.L_6:
        /*0004*/ 	.word	0x00000082


	//----- nvinfo : EIATTR_KPARAM_INFO
	.align		4
.L_7:
        /*0008*/ 	.byte	0x04, 0x17
        /*000a*/ 	.short	(.L_9 - .L_8)
.L_8:
        /*000c*/ 	.word	0x00000000
        /*0010*/ 	.short	0x0000
        /*0012*/ 	.short	0x0000
        /*0014*/ 	.byte	0x00, 0xf5, 0x21, 0x00


	//----- nvinfo : EIATTR_SPARSE_MMA_MASK
	.align		4
.L_9:
        /*0018*/ 	.byte	0x03, 0x50
        /*001a*/ 	.short	0x0000


	//----- nvinfo : EIATTR_MAXREG_COUNT
	.align		4
        /*001c*/ 	.byte	0x03, 0x1b
        /*001e*/ 	.short	0x00ff


	//----- nvinfo : EIATTR_MERCURY_ISA_VERSION
	.align		4
        /*0020*/ 	.byte	0x03, 0x5f
        /*0022*/ 	.short	0x0101


	//----- nvinfo : EIATTR_VRC_CTA_INIT_COUNT
	.align		4
        /*0024*/ 	.byte	0x02, 0x4a
	.zero		1
	.zero		1


	//----- nvinfo : EIATTR_EXIT_INSTR_OFFSETS
	.align		4
        /*0028*/ 	.byte	0x04, 0x1c
        /*002a*/ 	.short	(.L_11 - .L_10)


	//   ....[0]....
.L_10:
        /*002c*/ 	.word	0x000000b0


	//----- nvinfo : EIATTR_CBANK_PARAM_SIZE
	.align		4
.L_11:
        /*0030*/ 	.byte	0x03, 0x19
        /*0032*/ 	.short	0x0008


	//----- nvinfo : EIATTR_PARAM_CBANK
	.align		4
        /*0034*/ 	.byte	0x04, 0x0a
        /*0036*/ 	.short	(.L_13 - .L_12)
	.align		4
.L_12:
        /*0038*/ 	.word	index@(.nv.constant0._Z6gpuAddPi)
        /*003c*/ 	.short	0x0380
        /*003e*/ 	.short	0x0008


	//----- nvinfo : EIATTR_SW_WAR
	.align		4
.L_13:
        /*0040*/ 	.byte	0x04, 0x36
        /*0042*/ 	.short	(.L_15 - .L_14)
.L_14:
        /*0044*/ 	.word	0x00000008
.L_15:


//--------------------- .nv.callgraph             --------------------------
	.section	.nv.callgraph,"",@"SHT_CUDA_CALLGRAPH"
	.align	4
	.sectionentsize	8
	.align		4
        /*0000*/ 	.word	0x00000000
	.align		4
        /*0004*/ 	.word	0xffffffff
	.align		4
        /*0008*/ 	.word	0x00000000
	.align		4
        /*000c*/ 	.word	0xfffffffe
	.align		4
        /*0010*/ 	.word	0x00000000
	.align		4
        /*0014*/ 	.word	0xfffffffd
	.align		4
        /*0018*/ 	.word	0x00000000
	.align		4
        /*001c*/ 	.word	0xfffffffc


//--------------------- .text._Z6gpuAddPi         --------------------------
	.section	.text._Z6gpuAddPi,"ax",@progbits
	.align	128
        .global         _Z6gpuAddPi
        .type           _Z6gpuAddPi,@function
        .size           _Z6gpuAddPi,(.L_x_1 - _Z6gpuAddPi)
        .other          _Z6gpuAddPi,@"STO_CUDA_ENTRY STV_DEFAULT"
_Z6gpuAddPi:
.text._Z6gpuAddPi:
[----:B------:R-:W-:Y:S01]  /*0000*/  LDC R1, c[0x0][0x37c] ;  /* 0x0000df00ff017b82 */ /* 0x000fe20000000800 */
[----:B------:R-:W0:Y:S07]  /*0010*/  S2R R0, SR_TID.X ;  /* 0x0000000000007919 */ /* 0x000e2e0000002100 */
[----:B------:R-:W0:Y:S01]  /*0020*/  S2UR UR6, SR_CTAID.X ;  /* 0x00000000000679c3 */ /* 0x000e220000002500 */
[----:B------:R-:W1:Y:S07]  /*0030*/  LDCU.64 UR4, c[0x0][0x358] ;  /* 0x00006b00ff0477ac */ /* 0x000e6e0008000a00 */
[----:B------:R-:W0:Y:S08]  /*0040*/  LDC R5, c[0x0][0x360] ;  /* 0x0000d800ff057b82 */ /* 0x000e300000000800 */
[----:B------:R-:W2:Y:S01]  /*0050*/  LDC.64 R2, c[0x0][0x380] ;  /* 0x0000e000ff027b82 */ /* 0x000ea20000000a00 */
[----:B0-----:R-:W-:-:S04]  /*0060*/  IMAD R5, R5, UR6, R0 ;  /* 0x0000000605057c24 */ /* 0x001fc8000f8e0200 */
[----:B--2---:R-:W-:-:S05]  /*0070*/  IMAD.WIDE R2, R5, 0x4, R2 ;  /* 0x0000000405027825 */ /* 0x004fca00078e0202 */
[----:B-1----:R-:W2:Y:S02]  /*0080*/  LDG.E R0, desc[UR4][R2.64] ;  /* 0x0000000402007981 */ /* 0x002ea4000c1e1900 */
[----:B--2---:R-:W-:-:S05]  /*0090*/  SHF.L.U32 R5, R0, 0x1, RZ ;  /* 0x0000000100057819 */ /* 0x004fca00000006ff */
[----:B------:R-:W-:Y:S01]  /*00a0*/  STG.E desc[UR4][R2.64], R5 ;  /* 0x0000000502007986 */ /* 0x000fe2000c101904 */
[----:B------:R-:W-:Y:S05]  /*00b0*/  EXIT ;  /* 0x000000000000794d */ /* 0x000fea0003800000 */
.L_x_0:
[----:B------:R-:W-:-:S00]  /*00c0*/  BRA `(.L_x_0) ;  /* 0xfffffffc00fc7947 */ /* 0x000fc0000383ffff */
[----:B------:R-:W-:-:S00]  /*00d0*/  NOP ;  /* 0x0000000000007918 */ /* 0x000fc00000000000 */
        /* <DEDUP_REMOVED lines=10> */
.L_x_1:


//--------------------- .nv.shared.reserved.0     --------------------------
	.section	.nv.shared.reserved.0,"aw",@nobits
	.weak		__nv_reservedSMEM_offset_0_alias
	.size		__nv_reservedSMEM_offset_0_alias, 0, 64
	.other		__nv_reservedSMEM_offset_0_alias,@"STO_CUDA_RESERVED_SHARED STV_DEFAULT"
__nv_reservedSMEM_offset_0_alias:
	.zero		0
	.zero		64


//--------------------- .nv.constant0._Z6gpuAddPi --------------------------
	.section	.nv.constant0._Z6gpuAddPi,"a",@progbits
	.sectionflags	@""
	.align	4
.nv.constant0._Z6gpuAddPi:
	.zero		904


//--------------------- SYMBOLS --------------------------

	.type		.nv.reservedSmem.offset0,@object
	.size		.nv.reservedSmem.offset0,0x4
